	.headerflags	@"EF_CUDA_TEXMODE_UNIFIED EF_CUDA_64BIT_ADDRESS EF_CUDA_ACCELERATORS EF_CUDA_SM90 EF_CUDA_VIRTUAL_SM(EF_CUDA_SM90)"
	.elftype	@"ET_EXEC"


//--------------------- .nv.info                  --------------------------
	.section	.nv.info,"",@"SHT_CUDA_INFO"
	.align	4


	//----- nvinfo : EIATTR_REGCOUNT
	.align		4
        /*0000*/ 	.byte	0x04, 0x2f
        /*0002*/ 	.short	(.L_1 - .L_0)
	.align		4
.L_0:
        /*0004*/ 	.word	index@(triton_poi_fused_convolution_3)
        /*0008*/ 	.word	0x0000000c


	//----- nvinfo : EIATTR_MIN_STACK_SIZE
	.align		4
.L_1:
        /*000c*/ 	.byte	0x04, 0x12
        /*000e*/ 	.short	(.L_3 - .L_2)
	.align		4
.L_2:
        /*0010*/ 	.word	index@(triton_poi_fused_convolution_3)
        /*0014*/ 	.word	0x00000000


	//----- nvinfo : EIATTR_FRAME_SIZE
	.align		4
.L_3:
        /*0018*/ 	.byte	0x04, 0x11
        /*001a*/ 	.short	(.L_5 - .L_4)
	.align		4
.L_4:
        /*001c*/ 	.word	index@(triton_poi_fused_convolution_3)
        /*0020*/ 	.word	0x00000000


	//----- nvinfo : EIATTR_MIN_STACK_SIZE
	.align		4
.L_5:
        /*0024*/ 	.byte	0x04, 0x12
        /*0026*/ 	.short	(.L_7 - .L_6)
	.align		4
.L_6:
        /*0028*/ 	.word	index@(triton_poi_fused_convolution_3)
        /*002c*/ 	.word	0x00000000
.L_7:


//--------------------- .nv.info.triton_poi_fused_convolution_3 --------------------------
	.section	.nv.info.triton_poi_fused_convolution_3,"",@"SHT_CUDA_INFO"
	.sectionflags	@""
	.align	4


	//----- nvinfo : EIATTR_CUDA_API_VERSION
	.align		4
        /*0000*/ 	.byte	0x04, 0x37
        /*0002*/ 	.short	(.L_9 - .L_8)
.L_8:
        /*0004*/ 	.word	0x0000007c


	//----- nvinfo : EIATTR_KPARAM_INFO
	.align		4
.L_9:
        /*0008*/ 	.byte	0x04, 0x17
        /*000a*/ 	.short	(.L_11 - .L_10)
.L_10:
        /*000c*/ 	.word	0x00000000
        /*0010*/ 	.short	0x0002
        /*0012*/ 	.short	0x0010
        /*0014*/ 	.byte	0x00, 0xf0, 0x11, 0x00


	//----- nvinfo : EIATTR_KPARAM_INFO
	.align		4
.L_11:
        /*0018*/ 	.byte	0x04, 0x17
        /*001a*/ 	.short	(.L_13 - .L_12)
.L_12:
        /*001c*/ 	.word	0x00000000
        /*0020*/ 	.short	0x0001
        /*0022*/ 	.short	0x0008
        /*0024*/ 	.byte	0x00, 0xf4, 0x21, 0x00


	//----- nvinfo : EIATTR_KPARAM_INFO
	.align		4
.L_13:
        /*0028*/ 	.byte	0x04, 0x17
        /*002a*/ 	.short	(.L_15 - .L_14)
.L_14:
        /*002c*/ 	.word	0x00000000
        /*0030*/ 	.short	0x0000
        /*0032*/ 	.short	0x0000
        /*0034*/ 	.byte	0x00, 0xf4, 0x21, 0x00


	//----- nvinfo : EIATTR_SPARSE_MMA_MASK
	.align		4
.L_15:
        /*0038*/ 	.byte	0x03, 0x50
        /*003a*/ 	.short	0x0000


	//----- nvinfo : EIATTR_MAXREG_COUNT
	.align		4
        /*003c*/ 	.byte	0x03, 0x1b
        /*003e*/ 	.short	0x00ff


	//----- nvinfo : EIATTR_EXIT_INSTR_OFFSETS
	.align		4
        /*0040*/ 	.byte	0x04, 0x1c
        /*0042*/ 	.short	(.L_17 - .L_16)


	//   ....[0]....
.L_16:
        /*0044*/ 	.word	0x00000170


	//   ....[1]....
        /*0048*/ 	.word	0x00000190


	//----- nvinfo : EIATTR_REQNTID
	.align		4
.L_17:
        /*004c*/ 	.byte	0x04, 0x10
        /*004e*/ 	.short	(.L_19 - .L_18)
.L_18:
        /*0050*/ 	.word	0x00000020
        /*0054*/ 	.word	0x00000001
        /*0058*/ 	.word	0x00000001


	//----- nvinfo : EIATTR_CBANK_PARAM_SIZE
	.align		4
.L_19:
        /*005c*/ 	.byte	0x03, 0x19
        /*005e*/ 	.short	0x0014


	//----- nvinfo : EIATTR_PARAM_CBANK
	.align		4
        /*0060*/ 	.byte	0x04, 0x0a
        /*0062*/ 	.short	(.L_21 - .L_20)
	.align		4
.L_20:
        /*0064*/ 	.word	index@(.nv.constant0.triton_poi_fused_convolution_3)
        /*0068*/ 	.short	0x0210
        /*006a*/ 	.short	0x0014


	//----- nvinfo : EIATTR_SW_WAR
	.align		4
.L_21:
        /*006c*/ 	.byte	0x04, 0x36
        /*006e*/ 	.short	(.L_23 - .L_22)
.L_22:
        /*0070*/ 	.word	0x00000008
.L_23:


//--------------------- .nv.callgraph             --------------------------
	.section	.nv.callgraph,"",@"SHT_CUDA_CALLGRAPH"
	.align	4
	.sectionentsize	8
	.align		4
        /*0000*/ 	.word	0x00000000
	.align		4
        /*0004*/ 	.word	0xffffffff
	.align		4
        /*0008*/ 	.word	0x00000000
	.align		4
        /*000c*/ 	.word	0xfffffffe
	.align		4
        /*0010*/ 	.word	0x00000000
	.align		4
        /*0014*/ 	.word	0xfffffffd
	.align		4
        /*0018*/ 	.word	0x00000000
	.align		4
        /*001c*/ 	.word	0xfffffffc


//--------------------- .text.triton_poi_fused_convolution_3 --------------------------
	.section	.text.triton_poi_fused_convolution_3,"ax",@progbits
	.align	128
        .global         triton_poi_fused_convolution_3
        .type           triton_poi_fused_convolution_3,@function
        .size           triton_poi_fused_convolution_3,(.L_x_1 - triton_poi_fused_convolution_3)
        .other          triton_poi_fused_convolution_3,@"STO_CUDA_ENTRY STV_DEFAULT"
triton_poi_fused_convolution_3:
.text.triton_poi_fused_convolution_3:
[----:B------:R-:W0:Y:S02]  /*0000*/  LDC R1, c[0x0][0x28] ;  /* 0x00000a00ff017b82 */ /* 0x000e240000000800 */
[----:B------:R-:W1:Y:S01]  /*0010*/  S2R R0, SR_TID.X ;  /* 0x0000000000007919 */ /* 0x000e620000002100 */
[----:B------:R-:W2:Y:S01]  /*0020*/  LDC.64 R2, c[0x0][0x210] ;  /* 0x00008400ff027b82 */ /* 0x000ea20000000a00 */
[----:B------:R-:W-:Y:S01]  /*0030*/  ULDC.64 UR4, c[0x0][0x208] ;  /* 0x0000820000047ab9 */ /* 0x000fe20000000a00 */
[----:B------:R-:W3:Y:S01]  /*0040*/  S2R R7, SR_CTAID.X ;  /* 0x0000000000077919 */ /* 0x000ee20000002500 */
[----:B-1----:R-:W-:Y:S02]  /*0050*/  LOP3.LUT R0, R0, 0x1f, RZ, 0xc0, !PT ;  /* 0x0000001f00007812 */ /* 0x002fe400078ec0ff */
[----:B---3--:R-:W-:-:S03]  /*0060*/  SHF.R.U32.HI R4, RZ, 0x1a, R7 ;  /* 0x0000001aff047819 */ /* 0x008fc60000011607 */
[----:B------:R-:W-:Y:S01]  /*0070*/  IMAD R7, R7, 0x20, R0 ;  /* 0x0000002007077824 */ /* 0x000fe200078e0200 */
[----:B------:R-:W-:-:S03]  /*0080*/  SGXT.U32 R0, R4, 0x1 ;  /* 0x000000010400781a */ /* 0x000fc60000000000 */
[C---:B--2---:R-:W-:Y:S01]  /*0090*/  IMAD.WIDE R2, R7.reuse, 0x4, R2 ;  /* 0x0000000407027825 */ /* 0x044fe200078e0202 */
[----:B------:R-:W1:Y:S01]  /*00a0*/  LDC.64 R4, c[0x0][0x218] ;  /* 0x00008600ff047b82 */ /* 0x000e620000000a00 */
[C---:B------:R-:W-:Y:S02]  /*00b0*/  ISETP.GE.AND P0, PT, R7.reuse, 0x20, PT ;  /* 0x000000200700780c */ /* 0x040fe40003f06270 */
[----:B------:R-:W-:Y:S01]  /*00c0*/  IMAD.IADD R0, R7, 0x1, R0 ;  /* 0x0000000107007824 */ /* 0x000fe200078e0200 */
[----:B------:R-:W-:-:S04]  /*00d0*/  HFMA2.MMA R7, -RZ, RZ, 0, 0 ;  /* 0x00000000ff077435 */ /* 0x000fc800000001ff */
[----:B------:R-:W-:-:S04]  /*00e0*/  SHF.R.S32.HI R0, RZ, 0x1, R0 ;  /* 0x00000001ff007819 */ /* 0x000fc80000011400 */
[----:B------:R-:W-:-:S04]  /*00f0*/  LEA.HI R6, R0, R0, RZ, 0x2 ;  /* 0x0000000000067211 */ /* 0x000fc800078f10ff */
[----:B------:R-:W-:-:S04]  /*0100*/  LOP3.LUT R9, R6, 0xfffffffc, RZ, 0xc0, !PT ;  /* 0xfffffffc06097812 */ /* 0x000fc800078ec0ff */
[----:B------:R-:W-:Y:S01]  /*0110*/  IADD3 R9, R0, -R9, RZ ;  /* 0x8000000900097210 */ /* 0x000fe20007ffe0ff */
[----:B------:R-:W-:-:S04]  /*0120*/  IMAD.MOV.U32 R0, RZ, RZ, RZ ;  /* 0x000000ffff007224 */ /* 0x000fc800078e00ff */
[----:B-1----:R-:W-:Y:S02]  /*0130*/  IMAD.WIDE R4, R9, 0x4, R4 ;  /* 0x0000000409047825 */ /* 0x002fe400078e0204 */
[----:B------:R-:W2:Y:S04]  /*0140*/  @!P0 LDG.E R0, desc[UR4][R2.64] ;  /* 0x0000000402008981 */ /* 0x000ea8000c1e1900 */
[----:B------:R-:W2:Y:S02]  /*0150*/  @!P0 LDG.E.EL R7, desc[UR4][R4.64] ;  /* 0x0000000404078981 */ /* 0x000ea4000c2e1900 */
[----:B--2---:R-:W-:Y:S01]  /*0160*/  FADD R7, R7, R0 ;  /* 0x0000000007077221 */ /* 0x004fe20000000000 */
[----:B------:R-:W-:Y:S06]  /*0170*/  @P0 EXIT ;  /* 0x000000000000094d */ /* 0x000fec0003800000 */
[----:B------:R-:W-:Y:S01]  /*0180*/  STG.E desc[UR4][R2.64], R7 ;  /* 0x0000000702007986 */ /* 0x000fe2000c101904 */
[----:B------:R-:W-:Y:S05]  /*0190*/  EXIT ;  /* 0x000000000000794d */ /* 0x000fea0003800000 */
.L_x_0:
[----:B------:R-:W-:-:S00]  /*01a0*/  BRA `(.L_x_0) ;  /* 0xfffffffc00fc7947 */ /* 0x000fc0000383ffff */
[----:B------:R-:W-:-:S00]  /*01b0*/  NOP ;  /* 0x0000000000007918 */ /* 0x000fc00000000000 */
        /* <DEDUP_REMOVED lines=12> */
.L_x_1:


//--------------------- .nv.constant0.triton_poi_fused_convolution_3 --------------------------
	.section	.nv.constant0.triton_poi_fused_convolution_3,"a",@progbits
	.sectionflags	@""
	.align	4
.nv.constant0.triton_poi_fused_convolution_3:
	.zero		548
